	.headerflags	@"EF_CUDA_TEXMODE_UNIFIED EF_CUDA_64BIT_ADDRESS EF_CUDA_ACCELERATORS EF_CUDA_SM90 EF_CUDA_VIRTUAL_SM(EF_CUDA_SM90)"
	.elftype	@"ET_EXEC"


//--------------------- .nv.info                  --------------------------
	.section	.nv.info,"",@"SHT_CUDA_INFO"
	.align	4


	//----- nvinfo : EIATTR_REGCOUNT
	.align		4
        /*0000*/ 	.byte	0x04, 0x2f
        /*0002*/ 	.short	(.L_1 - .L_0)
	.align		4
.L_0:
        /*0004*/ 	.word	index@(triton_per_fused_abs_add_mean_sub_0)
        /*0008*/ 	.word	0x0000001b


	//----- nvinfo : EIATTR_MIN_STACK_SIZE
	.align		4
.L_1:
        /*000c*/ 	.byte	0x04, 0x12
        /*000e*/ 	.short	(.L_3 - .L_2)
	.align		4
.L_2:
        /*0010*/ 	.word	index@(triton_per_fused_abs_add_mean_sub_0)
        /*0014*/ 	.word	0x00000000


	//----- nvinfo : EIATTR_FRAME_SIZE
	.align		4
.L_3:
        /*0018*/ 	.byte	0x04, 0x11
        /*001a*/ 	.short	(.L_5 - .L_4)
	.align		4
.L_4:
        /*001c*/ 	.word	index@(triton_per_fused_abs_add_mean_sub_0)
        /*0020*/ 	.word	0x00000000


	//----- nvinfo : EIATTR_MIN_STACK_SIZE
	.align		4
.L_5:
        /*0024*/ 	.byte	0x04, 0x12
        /*0026*/ 	.short	(.L_7 - .L_6)
	.align		4
.L_6:
        /*0028*/ 	.word	index@(triton_per_fused_abs_add_mean_sub_0)
        /*002c*/ 	.word	0x00000000
.L_7:


//--------------------- .nv.info.triton_per_fused_abs_add_mean_sub_0 --------------------------
	.section	.nv.info.triton_per_fused_abs_add_mean_sub_0,"",@"SHT_CUDA_INFO"
	.sectionflags	@""
	.align	4


	//----- nvinfo : EIATTR_CUDA_API_VERSION
	.align		4
        /*0000*/ 	.byte	0x04, 0x37
        /*0002*/ 	.short	(.L_9 - .L_8)
.L_8:
        /*0004*/ 	.word	0x0000007c


	//----- nvinfo : EIATTR_KPARAM_INFO
	.align		4
.L_9:
        /*0008*/ 	.byte	0x04, 0x17
        /*000a*/ 	.short	(.L_11 - .L_10)
.L_10:
        /*000c*/ 	.word	0x00000000
        /*0010*/ 	.short	0x0002
        /*0012*/ 	.short	0x0010
        /*0014*/ 	.byte	0x00, 0xf0, 0x11, 0x00


	//----- nvinfo : EIATTR_KPARAM_INFO
	.align		4
.L_11:
        /*0018*/ 	.byte	0x04, 0x17
        /*001a*/ 	.short	(.L_13 - .L_12)
.L_12:
        /*001c*/ 	.word	0x00000000
        /*0020*/ 	.short	0x0001
        /*0022*/ 	.short	0x0008
        /*0024*/ 	.byte	0x00, 0xf4, 0x21, 0x00


	//----- nvinfo : EIATTR_KPARAM_INFO
	.align		4
.L_13:
        /*0028*/ 	.byte	0x04, 0x17
        /*002a*/ 	.short	(.L_15 - .L_14)
.L_14:
        /*002c*/ 	.word	0x00000000
        /*0030*/ 	.short	0x0000
        /*0032*/ 	.short	0x0000
        /*0034*/ 	.byte	0x00, 0xf4, 0x21, 0x00


	//----- nvinfo : EIATTR_SPARSE_MMA_MASK
	.align		4
.L_15:
        /*0038*/ 	.byte	0x03, 0x50
        /*003a*/ 	.short	0x0000


	//----- nvinfo : EIATTR_MAXREG_COUNT
	.align		4
        /*003c*/ 	.byte	0x03, 0x1b
        /*003e*/ 	.short	0x00ff


	//----- nvinfo : EIATTR_COOP_GROUP_MASK_REGIDS
	.align		4
        /*0040*/ 	.byte	0x04, 0x29
        /*0042*/ 	.short	(.L_17 - .L_16)


	//   ....[0]....
.L_16:
        /*0044*/ 	.word	0xffffffff


	//   ....[1]....
        /*0048*/ 	.word	0xffffffff


	//   ....[2]....
        /*004c*/ 	.word	0xffffffff


	//   ....[3]....
        /*0050*/ 	.word	0xffffffff


	//   ....[4]....
        /*0054*/ 	.word	0xffffffff


	//   ....[5]....
        /*0058*/ 	.word	0xffffffff


	//   ....[6]....
        /*005c*/ 	.word	0xffffffff


	//   ....[7]....
        /*0060*/ 	.word	0xffffffff


	//   ....[8]....
        /*0064*/ 	.word	0xffffffff


	//   ....[9]....
        /*0068*/ 	.word	0xffffffff


	//   ....[10]....
        /*006c*/ 	.word	0xffffffff


	//   ....[11]....
        /*0070*/ 	.word	0xffffffff


	//----- nvinfo : EIATTR_COOP_GROUP_INSTR_OFFSETS
	.align		4
.L_17:
        /*0074*/ 	.byte	0x04, 0x28
        /*0076*/ 	.short	(.L_19 - .L_18)


	//   ....[0]....
.L_18:
        /*0078*/ 	.word	0x000006c0


	//   ....[1]....
        /*007c*/ 	.word	0x000006e0


	//   ....[2]....
        /*0080*/ 	.word	0x00000730


	//   ....[3]....
        /*0084*/ 	.word	0x00000820


	//   ....[4]....
        /*0088*/ 	.word	0x00000830


	//   ....[5]....
        /*008c*/ 	.word	0x00000860


	//   ....[6]....
        /*0090*/ 	.word	0x00000870


	//   ....[7]....
        /*0094*/ 	.word	0x000008f0


	//   ....[8]....
        /*0098*/ 	.word	0x00000920


	//   ....[9]....
        /*009c*/ 	.word	0x00000930


	//   ....[10]....
        /*00a0*/ 	.word	0x000009b0


	//   ....[11]....
        /*00a4*/ 	.word	0x00000a20


	//----- nvinfo : EIATTR_EXIT_INSTR_OFFSETS
	.align		4
.L_19:
        /*00a8*/ 	.byte	0x04, 0x1c
        /*00aa*/ 	.short	(.L_21 - .L_20)


	//   ....[0]....
.L_20:
        /*00ac*/ 	.word	0x00000ad0


	//   ....[1]....
        /*00b0*/ 	.word	0x00000b10


	//----- nvinfo : EIATTR_REQNTID
	.align		4
.L_21:
        /*00b4*/ 	.byte	0x04, 0x10
        /*00b6*/ 	.short	(.L_23 - .L_22)
.L_22:
        /*00b8*/ 	.word	0x00000040
        /*00bc*/ 	.word	0x00000001
        /*00c0*/ 	.word	0x00000001


	//----- nvinfo : EIATTR_CBANK_PARAM_SIZE
	.align		4
.L_23:
        /*00c4*/ 	.byte	0x03, 0x19
        /*00c6*/ 	.short	0x0014


	//----- nvinfo : EIATTR_PARAM_CBANK
	.align		4
        /*00c8*/ 	.byte	0x04, 0x0a
        /*00ca*/ 	.short	(.L_25 - .L_24)
	.align		4
.L_24:
        /*00cc*/ 	.word	index@(.nv.constant0.triton_per_fused_abs_add_mean_sub_0)
        /*00d0*/ 	.short	0x0210
        /*00d2*/ 	.short	0x0014


	//----- nvinfo : EIATTR_SW_WAR
	.align		4
.L_25:
        /*00d4*/ 	.byte	0x04, 0x36
        /*00d6*/ 	.short	(.L_27 - .L_26)
.L_26:
        /*00d8*/ 	.word	0x00000008
.L_27:


//--------------------- .nv.callgraph             --------------------------
	.section	.nv.callgraph,"",@"SHT_CUDA_CALLGRAPH"
	.align	4
	.sectionentsize	8
	.align		4
        /*0000*/ 	.word	0x00000000
	.align		4
        /*0004*/ 	.word	0xffffffff
	.align		4
        /*0008*/ 	.word	0x00000000
	.align		4
        /*000c*/ 	.word	0xfffffffe
	.align		4
        /*0010*/ 	.word	0x00000000
	.align		4
        /*0014*/ 	.word	0xfffffffd
	.align		4
        /*0018*/ 	.word	0x00000000
	.align		4
        /*001c*/ 	.word	0xfffffffc


//--------------------- .text.triton_per_fused_abs_add_mean_sub_0 --------------------------
	.section	.text.triton_per_fused_abs_add_mean_sub_0,"ax",@progbits
	.sectionflags	@"SHF_BARRIERS=1"
	.align	128
        .global         triton_per_fused_abs_add_mean_sub_0
        .type           triton_per_fused_abs_add_mean_sub_0,@function
        .size           triton_per_fused_abs_add_mean_sub_0,(.L_x_1 - triton_per_fused_abs_add_mean_sub_0)
        .other          triton_per_fused_abs_add_mean_sub_0,@"STO_CUDA_ENTRY STV_DEFAULT"
triton_per_fused_abs_add_mean_sub_0:
.text.triton_per_fused_abs_add_mean_sub_0:
[----:B------:R-:W0:Y:S01]  /*0000*/  LDC R1, c[0x0][0x28] ;  /* 0x00000a00ff017b82 */ /* 0x000e220000000800 */
[----:B------:R-:W1:Y:S07]  /*0010*/  S2R R21, SR_TID.X ;  /* 0x0000000000157919 */ /* 0x000e6e0000002100 */
[----:B------:R-:W2:Y:S01]  /*0020*/  LDC.64 R12, c[0x0][0x218] ;  /* 0x00008600ff0c7b82 */ /* 0x000ea20000000a00 */
[----:B------:R-:W-:Y:S01]  /*0030*/  ULDC.64 UR4, c[0x0][0x218] ;  /* 0x0000860000047ab9 */ /* 0x000fe20000000a00 */
[----:B------:R-:W-:Y:S01]  /*0040*/  ULDC.64 UR6, c[0x0][0x208] ;  /* 0x0000820000067ab9 */ /* 0x000fe20000000a00 */
[----:B-1----:R-:W-:-:S04]  /*0050*/  LOP3.LUT R14, R21, 0x3f, RZ, 0xc0, !PT ;  /* 0x0000003f150e7812 */ /* 0x002fc800078ec0ff */
[C---:B------:R-:W-:Y:S01]  /*0060*/  LOP3.LUT R2, R14.reuse, 0xff80, RZ, 0xfc, !PT ;  /* 0x0000ff800e027812 */ /* 0x040fe200078efcff */
[C---:B------:R-:W-:Y:S01]  /*0070*/  IMAD R3, R14.reuse, 0x56, RZ ;  /* 0x000000560e037824 */ /* 0x040fe200078e02ff */
[----:B------:R-:W-:Y:S02]  /*0080*/  LOP3.LUT R0, R14, 0x40, RZ, 0xfc, !PT ;  /* 0x000000400e007812 */ /* 0x000fe400078efcff */
[----:B------:R-:W-:Y:S02]  /*0090*/  LOP3.LUT R4, R2, 0xbf, RZ, 0xc0, !PT ;  /* 0x000000bf02047812 */ /* 0x000fe400078ec0ff */
[----:B------:R-:W-:Y:S02]  /*00a0*/  PRMT R6, R0, 0x9910, RZ ;  /* 0x0000991000067816 */ /* 0x000fe400000000ff */
[----:B------:R-:W-:Y:S01]  /*00b0*/  LOP3.LUT R3, R3, 0xffff, RZ, 0xc0, !PT ;  /* 0x0000ffff03037812 */ /* 0x000fe200078ec0ff */
[----:B------:R-:W-:Y:S02]  /*00c0*/  IMAD R5, R4, 0xab, RZ ;  /* 0x000000ab04057824 */ /* 0x000fe400078e02ff */
[----:B------:R-:W-:Y:S01]  /*00d0*/  IMAD R4, R6, 0x56, RZ ;  /* 0x0000005606047824 */ /* 0x000fe200078e02ff */
[----:B------:R-:W-:-:S02]  /*00e0*/  SHF.R.U32.HI R3, RZ, 0x8, R3 ;  /* 0x00000008ff037819 */ /* 0x000fc40000011603 */
[----:B------:R-:W-:Y:S02]  /*00f0*/  LOP3.LUT R5, R5, 0xffff, RZ, 0xc0, !PT ;  /* 0x0000ffff05057812 */ /* 0x000fe400078ec0ff */
[----:B------:R-:W-:Y:S02]  /*0100*/  PRMT R6, R3, 0x9910, RZ ;  /* 0x0000991003067816 */ /* 0x000fe400000000ff */
[----:B------:R-:W-:Y:S02]  /*0110*/  LOP3.LUT R4, R4, 0xffff, RZ, 0xc0, !PT ;  /* 0x0000ffff04047812 */ /* 0x000fe400078ec0ff */
[----:B------:R-:W-:Y:S01]  /*0120*/  SHF.R.U32.HI R5, RZ, 0x9, R5 ;  /* 0x00000009ff057819 */ /* 0x000fe20000011605 */
[----:B------:R-:W-:Y:S01]  /*0130*/  IMAD R6, R6, 0x3, RZ ;  /* 0x0000000306067824 */ /* 0x000fe200078e02ff */
[----:B------:R-:W-:Y:S02]  /*0140*/  SHF.R.U32.HI R4, RZ, 0x8, R4 ;  /* 0x00000008ff047819 */ /* 0x000fe40000011604 */
[C---:B------:R-:W-:Y:S01]  /*0150*/  PRMT R7, R5.reuse, 0x9910, RZ ;  /* 0x0000991005077816 */ /* 0x040fe200000000ff */
[----:B------:R-:W-:Y:S01]  /*0160*/  IMAD.MOV R9, RZ, RZ, -R6 ;  /* 0x000000ffff097224 */ /* 0x000fe200078e0a06 */
[----:B------:R-:W-:Y:S01]  /*0170*/  PRMT R8, R4, 0x9910, RZ ;  /* 0x0000991004087816 */ /* 0x000fe200000000ff */
[----:B------:R-:W-:-:S02]  /*0180*/  IMAD.SHL.U32 R5, R5, 0x4, RZ ;  /* 0x0000000405057824 */ /* 0x000fc400078e00ff */
[----:B------:R-:W-:Y:S01]  /*0190*/  IMAD R7, R7, 0x3, RZ ;  /* 0x0000000307077824 */ /* 0x000fe200078e02ff */
[----:B------:R-:W-:Y:S01]  /*01a0*/  PRMT R9, R9, 0x7710, RZ ;  /* 0x0000771009097816 */ /* 0x000fe200000000ff */
[----:B------:R-:W-:Y:S02]  /*01b0*/  IMAD.MOV.U32 R6, RZ, RZ, R8 ;  /* 0x000000ffff067224 */ /* 0x000fe400078e0008 */
[----:B------:R-:W-:Y:S02]  /*01c0*/  IMAD.SHL.U32 R8, R3, 0x4, RZ ;  /* 0x0000000403087824 */ /* 0x000fe400078e00ff */
[----:B------:R-:W-:Y:S02]  /*01d0*/  IMAD R6, R6, 0x3, RZ ;  /* 0x0000000306067824 */ /* 0x000fe400078e02ff */
[----:B------:R-:W-:Y:S02]  /*01e0*/  IMAD.IADD R3, R14, 0x1, R9 ;  /* 0x000000010e037824 */ /* 0x000fe400078e0209 */
[----:B------:R-:W-:-:S02]  /*01f0*/  IMAD.MOV R9, RZ, RZ, -R7 ;  /* 0x000000ffff097224 */ /* 0x000fc400078e0a07 */
[----:B------:R-:W-:Y:S01]  /*0200*/  IMAD.MOV R7, RZ, RZ, -R6 ;  /* 0x000000ffff077224 */ /* 0x000fe200078e0a06 */
[----:B------:R-:W-:Y:S02]  /*0210*/  LOP3.LUT R6, R8, 0xffff, RZ, 0xc0, !PT ;  /* 0x0000ffff08067812 */ /* 0x000fe400078ec0ff */
[----:B------:R-:W-:Y:S02]  /*0220*/  LOP3.LUT R11, R3, 0xff, RZ, 0xc0, !PT ;  /* 0x000000ff030b7812 */ /* 0x000fe400078ec0ff */
[----:B------:R-:W-:Y:S02]  /*0230*/  PRMT R7, R7, 0x7710, RZ ;  /* 0x0000771007077816 */ /* 0x000fe400000000ff */
[----:B------:R-:W-:Y:S02]  /*0240*/  PRMT R9, R9, 0x7710, RZ ;  /* 0x0000771009097816 */ /* 0x000fe400000000ff */
[----:B------:R-:W-:Y:S01]  /*0250*/  IADD3 R10, P0, R6, R11, RZ ;  /* 0x0000000b060a7210 */ /* 0x000fe20007f1e0ff */
[----:B------:R-:W-:Y:S01]  /*0260*/  IMAD.IADD R0, R0, 0x1, R7 ;  /* 0x0000000100007824 */ /* 0x000fe200078e0207 */
[----:B------:R-:W-:Y:S01]  /*0270*/  LOP3.LUT R3, R8, 0xffff, R3, 0xc8, !PT ;  /* 0x0000ffff08037812 */ /* 0x000fe200078ec803 */
[----:B------:R-:W-:Y:S01]  /*0280*/  IMAD.SHL.U32 R7, R4, 0x4, RZ ;  /* 0x0000000404077824 */ /* 0x000fe200078e00ff */
[----:B------:R-:W-:Y:S01]  /*0290*/  LOP3.LUT R8, R5, 0xffff, RZ, 0xc0, !PT ;  /* 0x0000ffff05087812 */ /* 0x000fe200078ec0ff */
[----:B------:R-:W-:Y:S01]  /*02a0*/  IMAD.IADD R2, R2, 0x1, R9 ;  /* 0x0000000102027824 */ /* 0x000fe200078e0209 */
[----:B------:R-:W-:Y:S01]  /*02b0*/  LOP3.LUT R17, R0, 0xff, RZ, 0xc0, !PT ;  /* 0x000000ff00117812 */ /* 0x000fe200078ec0ff */
[----:B------:R-:W-:Y:S01]  /*02c0*/  IMAD.X R19, RZ, RZ, RZ, P0 ;  /* 0x000000ffff137224 */ /* 0x000fe200000e06ff */
[----:B------:R-:W-:-:S02]  /*02d0*/  LEA R4, P0, R10, UR4, 0x2 ;  /* 0x000000040a047c11 */ /* 0x000fc4000f8010ff */
[----:B------:R-:W-:Y:S02]  /*02e0*/  LOP3.LUT R6, R7, 0xffff, RZ, 0xc0, !PT ;  /* 0x0000ffff07067812 */ /* 0x000fe400078ec0ff */
[----:B------:R-:W-:Y:S02]  /*02f0*/  LOP3.LUT R9, R5, 0xffff, R2, 0xc8, !PT ;  /* 0x0000ffff05097812 */ /* 0x000fe400078ec802 */
[----:B------:R-:W-:Y:S02]  /*0300*/  LOP3.LUT R11, R2, 0xff, RZ, 0xc0, !PT ;  /* 0x000000ff020b7812 */ /* 0x000fe400078ec0ff */
[----:B------:R-:W-:Y:S02]  /*0310*/  LEA.HI.X R5, R10, UR5, R19, 0x2, P0 ;  /* 0x000000050a057c11 */ /* 0x000fe400080f1413 */
[----:B------:R-:W-:Y:S02]  /*0320*/  IADD3 R18, P0, R6, R17, RZ ;  /* 0x0000001106127210 */ /* 0x000fe40007f1e0ff */
[----:B------:R-:W-:-:S02]  /*0330*/  IADD3 R10, P1, R8, R11, RZ ;  /* 0x0000000b080a7210 */ /* 0x000fc40007f3e0ff */
[----:B------:R-:W-:Y:S01]  /*0340*/  LOP3.LUT R7, R7, 0xffff, R0, 0xc8, !PT ;  /* 0x0000ffff07077812 */ /* 0x000fe200078ec800 */
[----:B------:R-:W-:Y:S01]  /*0350*/  IMAD.X R23, RZ, RZ, RZ, P0 ;  /* 0x000000ffff177224 */ /* 0x000fe200000e06ff */
[----:B------:R-:W-:Y:S01]  /*0360*/  LEA R6, P0, R18, UR4, 0x2 ;  /* 0x0000000412067c11 */ /* 0x000fe2000f8010ff */
[----:B------:R-:W-:Y:S01]  /*0370*/  IMAD.X R19, RZ, RZ, RZ, P1 ;  /* 0x000000ffff137224 */ /* 0x000fe200008e06ff */
[----:B------:R-:W-:Y:S01]  /*0380*/  LEA R2, P1, R10, UR4, 0x2 ;  /* 0x000000040a027c11 */ /* 0x000fe2000f8210ff */
[----:B------:R-:W-:Y:S01]  /*0390*/  IMAD.SHL.U32 R8, R21, 0x4, RZ ;  /* 0x0000000415087824 */ /* 0x000fe200078e00ff */
[----:B------:R-:W-:Y:S01]  /*03a0*/  LOP3.LUT R11, R3, 0xff, RZ, 0xc0, !PT ;  /* 0x000000ff030b7812 */ /* 0x000fe200078ec0ff */
[----:B------:R1:W3:Y:S01]  /*03b0*/  LDG.E R0, desc[UR6][R4.64+0x4] ;  /* 0x0000040604007981 */ /* 0x0002e2000c1e1900 */
[----:B------:R-:W-:Y:S02]  /*03c0*/  LOP3.LUT R17, R7, 0xff, RZ, 0xc0, !PT ;  /* 0x000000ff07117812 */ /* 0x000fe400078ec0ff */
[----:B------:R-:W-:-:S02]  /*03d0*/  LEA.HI.X R7, R18, UR5, R23, 0x2, P0 ;  /* 0x0000000512077c11 */ /* 0x000fc400080f1417 */
[----:B------:R-:W-:Y:S02]  /*03e0*/  LOP3.LUT R23, R9, 0xff, RZ, 0xc0, !PT ;  /* 0x000000ff09177812 */ /* 0x000fe400078ec0ff */
[----:B------:R-:W-:Y:S01]  /*03f0*/  LEA.HI.X R3, R10, UR5, R19, 0x2, P1 ;  /* 0x000000050a037c11 */ /* 0x000fe200088f1413 */
[----:B--2---:R-:W-:Y:S01]  /*0400*/  IMAD.WIDE.U32 R10, R11, 0x4, R12 ;  /* 0x000000040b0a7825 */ /* 0x004fe200078e000c */
[----:B------:R-:W-:-:S03]  /*0410*/  LOP3.LUT R20, R8, 0xfc, RZ, 0xc0, !PT ;  /* 0x000000fc08147812 */ /* 0x000fc600078ec0ff */
[--C-:B-1----:R-:W-:Y:S01]  /*0420*/  IMAD.WIDE.U32 R4, R17, 0x4, R12.reuse ;  /* 0x0000000411047825 */ /* 0x102fe200078e000c */
[----:B------:R-:W3:Y:S03]  /*0430*/  LDG.E R19, desc[UR6][R10.64] ;  /* 0x000000060a137981 */ /* 0x000ee6000c1e1900 */
[----:B------:R-:W-:Y:S01]  /*0440*/  IMAD.WIDE.U32 R22, R23, 0x4, R12 ;  /* 0x0000000417167825 */ /* 0x000fe200078e000c */
[----:B------:R1:W2:Y:S04]  /*0450*/  LDG.E R17, desc[UR6][R6.64+0x4] ;  /* 0x0000040606117981 */ /* 0x0002a8000c1e1900 */
[----:B------:R4:W2:Y:S01]  /*0460*/  LDG.E R18, desc[UR6][R4.64] ;  /* 0x0000000604127981 */ /* 0x0008a2000c1e1900 */
[----:B------:R-:W-:-:S03]  /*0470*/  IMAD R9, R20, 0xab, RZ ;  /* 0x000000ab14097824 */ /* 0x000fc600078e02ff */
[----:B------:R5:W2:Y:S04]  /*0480*/  LDG.E R20, desc[UR6][R2.64+0x4] ;  /* 0x0000040602147981 */ /* 0x000aa8000c1e1900 */
[----:B------:R-:W2:Y:S01]  /*0490*/  LDG.E R23, desc[UR6][R22.64] ;  /* 0x0000000616177981 */ /* 0x000ea2000c1e1900 */
[----:B------:R-:W-:-:S04]  /*04a0*/  LOP3.LUT R9, R9, 0xffff, RZ, 0xc0, !PT ;  /* 0x0000ffff09097812 */ /* 0x000fc800078ec0ff */
[----:B------:R-:W-:-:S04]  /*04b0*/  SHF.R.U32.HI R9, RZ, 0xb, R9 ;  /* 0x0000000bff097819 */ /* 0x000fc80000011609 */
[----:B------:R-:W-:-:S05]  /*04c0*/  PRMT R24, R9, 0x9910, RZ ;  /* 0x0000991009187816 */ /* 0x000fca00000000ff */
[----:B-1----:R-:W-:-:S04]  /*04d0*/  IMAD R6, R24, 0xc, RZ ;  /* 0x0000000c18067824 */ /* 0x002fc800078e02ff */
[----:B------:R-:W-:-:S05]  /*04e0*/  IMAD.MOV R6, RZ, RZ, -R6 ;  /* 0x000000ffff067224 */ /* 0x000fca00078e0a06 */
[----:B----4-:R-:W-:Y:S01]  /*04f0*/  PRMT R5, R6, 0x7710, RZ ;  /* 0x0000771006057816 */ /* 0x010fe200000000ff */
[----:B------:R-:W-:-:S04]  /*0500*/  IMAD.SHL.U32 R9, R9, 0x10, RZ ;  /* 0x0000001009097824 */ /* 0x000fc800078e00ff */
[----:B------:R-:W-:Y:S01]  /*0510*/  IMAD.IADD R8, R8, 0x1, R5 ;  /* 0x0000000108087824 */ /* 0x000fe200078e0205 */
[----:B0----5:R-:W-:-:S04]  /*0520*/  LOP3.LUT R3, R9, 0xffff0, RZ, 0xe2, !PT ;  /* 0x000ffff009037812 */ /* 0x021fc800078ee2ff */
[----:B------:R-:W-:Y:S02]  /*0530*/  LOP3.LUT R8, R8, 0xfc, RZ, 0xc0, !PT ;  /* 0x000000fc08087812 */ /* 0x000fe400078ec0ff */
[----:B------:R-:W-:Y:S02]  /*0540*/  LOP3.LUT R6, R21, 0x30, RZ, 0xc0, !PT ;  /* 0x0000003015067812 */ /* 0x000fe400078ec0ff */
[----:B------:R-:W-:Y:S02]  /*0550*/  IADD3 R4, P0, R8, R3, RZ ;  /* 0x0000000308047210 */ /* 0x000fe40007f1e0ff */
[----:B------:R-:W-:-:S03]  /*0560*/  LOP3.LUT R5, R3, R8, RZ, 0xfc, !PT ;  /* 0x0000000803057212 */ /* 0x000fc600078efcff */
[----:B------:R-:W-:Y:S01]  /*0570*/  IMAD.X R3, RZ, RZ, RZ, P0 ;  /* 0x000000ffff037224 */ /* 0x000fe200000e06ff */
[----:B------:R-:W-:Y:S02]  /*0580*/  ISETP.NE.AND P0, PT, R6, 0x30, PT ;  /* 0x000000300600780c */ /* 0x000fe40003f05270 */
[C---:B------:R-:W-:Y:S01]  /*0590*/  LEA R2, P1, R4.reuse, UR4, 0x2 ;  /* 0x0000000404027c11 */ /* 0x040fe2000f8210ff */
[----:B------:R-:W-:Y:S01]  /*05a0*/  IMAD.WIDE.U32 R12, R5, 0x4, R12 ;  /* 0x00000004050c7825 */ /* 0x000fe200078e000c */
[----:B------:R-:W-:Y:S02]  /*05b0*/  CS2R R6, SRZ ;  /* 0x0000000000067805 */ /* 0x000fe4000001ff00 */
[----:B------:R-:W-:Y:S02]  /*05c0*/  CS2R R8, SRZ ;  /* 0x0000000000087805 */ /* 0x000fe4000001ff00 */
[----:B------:R-:W-:Y:S02]  /*05d0*/  LEA.HI.X R3, R4, UR5, R3, 0x2, P1 ;  /* 0x0000000504037c11 */ /* 0x000fe400088f1403 */
[----:B------:R-:W-:-:S02]  /*05e0*/  CS2R R4, SRZ ;  /* 0x0000000000047805 */ /* 0x000fc4000001ff00 */
[----:B------:R-:W-:-:S04]  /*05f0*/  CS2R R10, SRZ ;  /* 0x00000000000a7805 */ /* 0x000fc8000001ff00 */
[----:B------:R-:W4:Y:S04]  /*0600*/  @P0 LDG.E.128 R4, desc[UR6][R12.64] ;  /* 0x000000060c040981 */ /* 0x000f28000c1e1d00 */
[----:B------:R-:W5:Y:S01]  /*0610*/  @P0 LDG.E.128 R8, desc[UR6][R2.64+0x10] ;  /* 0x0000100602080981 */ /* 0x000f62000c1e1d00 */
[----:B------:R-:W0:Y:S01]  /*0620*/  S2UR UR5, SR_CgaCtaId ;  /* 0x00000000000579c3 */ /* 0x000e220000008800 */
[C---:B------:R-:W-:Y:S01]  /*0630*/  LOP3.LUT P1, RZ, R21.reuse, 0x1f, RZ, 0xc0, !PT ;  /* 0x0000001f15ff7812 */ /* 0x040fe2000782c0ff */
[----:B------:R-:W-:Y:S01]  /*0640*/  UMOV UR4, 0x400 ;  /* 0x0000040000047882 */ /* 0x000fe20000000000 */
[----:B------:R-:W-:Y:S01]  /*0650*/  ISETP.GE.AND P2, PT, R21, 0x2, PT ;  /* 0x000000021500780c */ /* 0x000fe20003f46270 */
[----:B0-----:R-:W-:Y:S01]  /*0660*/  UPRMT UR4, UR5, 0x654, UR4 ;  /* 0x0000065405047896 */ /* 0x001fe20008000004 */
[----:B---3--:R-:W-:Y:S01]  /*0670*/  FADD R0, R19, -R0 ;  /* 0x8000000013007221 */ /* 0x008fe20000000000 */
[----:B--2---:R-:W-:-:S04]  /*0680*/  FADD R17, R18, -R17 ;  /* 0x8000001112117221 */ /* 0x004fc80000000000 */
[----:B------:R-:W-:Y:S01]  /*0690*/  FADD R17, |R17|, |R0| ;  /* 0x4000000011117221 */ /* 0x000fe20000000200 */
[----:B------:R-:W-:-:S04]  /*06a0*/  FADD R20, R23, -R20 ;  /* 0x8000001417147221 */ /* 0x000fc80000000000 */
[----:B------:R-:W-:-:S05]  /*06b0*/  FADD R17, |R20|, R17 ;  /* 0x0000001114117221 */ /* 0x000fca0000000200 */
[----:B------:R-:W0:Y:S02]  /*06c0*/  SHFL.BFLY PT, R0, R17, 0x10, 0x1f ;  /* 0x0e001f0011007f89 */ /* 0x000e2400000e0000 */
[----:B0-----:R-:W-:-:S05]  /*06d0*/  FADD R0, R17, R0 ;  /* 0x0000000011007221 */ /* 0x001fca0000000000 */
[----:B------:R-:W0:Y:S01]  /*06e0*/  SHFL.BFLY PT, R19, R0, 0x8, 0x1f ;  /* 0x0d001f0000137f89 */ /* 0x000e2200000e0000 */
[----:B----4-:R-:W-:Y:S01]  /*06f0*/  SEL R4, R4, RZ, P0 ;  /* 0x000000ff04047207 */ /* 0x010fe20000000000 */
[----:B0-----:R-:W-:Y:S01]  /*0700*/  FADD R19, R0, R19 ;  /* 0x0000001300137221 */ /* 0x001fe20000000000 */
[----:B-----5:R-:W-:Y:S02]  /*0710*/  SEL R3, R8, RZ, P0 ;  /* 0x000000ff08037207 */ /* 0x020fe40000000000 */
[----:B------:R-:W-:Y:S02]  /*0720*/  SEL R5, R5, RZ, P0 ;  /* 0x000000ff05057207 */ /* 0x000fe40000000000 */
[----:B------:R-:W0:Y:S01]  /*0730*/  SHFL.BFLY PT, R0, R19, 0x4, 0x1f ;  /* 0x0c801f0013007f89 */ /* 0x000e2200000e0000 */
[----:B------:R-:W-:Y:S01]  /*0740*/  SEL R8, R9, RZ, P0 ;  /* 0x000000ff09087207 */ /* 0x000fe20000000000 */
[----:B------:R-:W-:Y:S01]  /*0750*/  FADD R3, R4, -R3 ;  /* 0x8000000304037221 */ /* 0x000fe20000000000 */
[----:B------:R-:W-:-:S02]  /*0760*/  SEL R2, R6, RZ, P0 ;  /* 0x000000ff06027207 */ /* 0x000fc40000000000 */
[----:B------:R-:W-:Y:S01]  /*0770*/  SEL R9, R10, RZ, P0 ;  /* 0x000000ff0a097207 */ /* 0x000fe20000000000 */
[----:B------:R-:W-:Y:S01]  /*0780*/  FADD R4, R5, -R8 ;  /* 0x8000000805047221 */ /* 0x000fe20000000000 */
[----:B------:R-:W-:Y:S02]  /*0790*/  SEL R7, R7, RZ, P0 ;  /* 0x000000ff07077207 */ /* 0x000fe40000000000 */
[----:B------:R-:W-:Y:S01]  /*07a0*/  SEL R6, R11, RZ, P0 ;  /* 0x000000ff0b067207 */ /* 0x000fe20000000000 */
[----:B------:R-:W-:Y:S01]  /*07b0*/  FADD R2, R2, -R9 ;  /* 0x8000000902027221 */ /* 0x000fe20000000000 */
[----:B------:R-:W-:-:S03]  /*07c0*/  FADD R5, |R3|, |R4| ;  /* 0x4000000403057221 */ /* 0x000fc60000000200 */
[----:B------:R-:W-:Y:S01]  /*07d0*/  FADD R3, R7, -R6 ;  /* 0x8000000607037221 */ /* 0x000fe20000000000 */
[----:B------:R-:W-:-:S04]  /*07e0*/  FADD R2, |R2|, R5 ;  /* 0x0000000502027221 */ /* 0x000fc80000000200 */
[----:B------:R-:W-:-:S05]  /*07f0*/  FADD R2, |R3|, R2 ;  /* 0x0000000203027221 */ /* 0x000fca0000000200 */
[----:B------:R-:W-:Y:S01]  /*0800*/  FSEL R4, R2, RZ, P0 ;  /* 0x000000ff02047208 */ /* 0x000fe20000000000 */
[----:B0-----:R-:W-:-:S04]  /*0810*/  FADD R0, R19, R0 ;  /* 0x0000000013007221 */ /* 0x001fc80000000000 */
[----:B------:R-:W0:Y:S04]  /*0820*/  SHFL.BFLY PT, R5, R4, 0x10, 0x1f ;  /* 0x0e001f0004057f89 */ /* 0x000e2800000e0000 */
[----:B------:R-:W1:Y:S01]  /*0830*/  SHFL.BFLY PT, R3, R0, 0x2, 0x1f ;  /* 0x0c401f0000037f89 */ /* 0x000e6200000e0000 */
[----:B0-----:R-:W-:Y:S01]  /*0840*/  FADD R5, R4, R5 ;  /* 0x0000000504057221 */ /* 0x001fe20000000000 */
[----:B-1----:R-:W-:-:S04]  /*0850*/  FADD R3, R0, R3 ;  /* 0x0000000300037221 */ /* 0x002fc80000000000 */
[----:B------:R-:W0:Y:S04]  /*0860*/  SHFL.BFLY PT, R6, R5, 0x8, 0x1f ;  /* 0x0d001f0005067f89 */ /* 0x000e2800000e0000 */
[----:B------:R-:W1:Y:S01]  /*0870*/  SHFL.BFLY PT, R2, R3, 0x1, 0x1f ;  /* 0x0c201f0003027f89 */ /* 0x000e6200000e0000 */
[----:B------:R-:W-:Y:S01]  /*0880*/  SHF.R.U32.HI R0, RZ, 0x3, R21 ;  /* 0x00000003ff007819 */ /* 0x000fe20000011615 */
[----:B0-----:R-:W-:-:S03]  /*0890*/  FADD R6, R5, R6 ;  /* 0x0000000605067221 */ /* 0x001fc60000000000 */
[----:B------:R-:W-:Y:S01]  /*08a0*/  LOP3.LUT R5, R0, 0x4, RZ, 0xc0, !PT ;  /* 0x0000000400057812 */ /* 0x000fe200078ec0ff */
[----:B-1----:R-:W-:-:S05]  /*08b0*/  FADD R2, R3, R2 ;  /* 0x0000000203027221 */ /* 0x002fca0000000000 */
[----:B------:R-:W-:Y:S01]  /*08c0*/  @!P1 STS [R5+UR4], R2 ;  /* 0x0000000205009988 */ /* 0x000fe20008000804 */
[----:B------:R-:W-:Y:S01]  /*08d0*/  BAR.SYNC.DEFER_BLOCKING 0x0 ;  /* 0x0000000000007b1d */ /* 0x000fe20000010000 */
[----:B------:R-:W-:-:S05]  /*08e0*/  LEA R0, R21, UR4, 0x2 ;  /* 0x0000000415007c11 */ /* 0x000fca000f8e10ff */
[----:B------:R-:W0:Y:S04]  /*08f0*/  SHFL.BFLY PT, R7, R6, 0x4, 0x1f ;  /* 0x0c801f0006077f89 */ /* 0x000e2800000e0000 */
[----:B------:R-:W1:Y:S01]  /*0900*/  @!P2 LDS R16, [R0] ;  /* 0x000000000010a984 */ /* 0x000e620000000800 */
[----:B0-----:R-:W-:-:S05]  /*0910*/  FADD R7, R6, R7 ;  /* 0x0000000706077221 */ /* 0x001fca0000000000 */
[----:B------:R-:W0:Y:S04]  /*0920*/  SHFL.BFLY PT, R4, R7, 0x2, 0x1f ;  /* 0x0c401f0007047f89 */ /* 0x000e2800000e0000 */
[----:B-1----:R-:W1:Y:S01]  /*0930*/  SHFL.BFLY PT, R3, R16, 0x1, 0x1f ;  /* 0x0c201f0010037f89 */ /* 0x002e6200000e0000 */
[----:B0-----:R-:W-:Y:S01]  /*0940*/  FADD R6, R7, R4 ;  /* 0x0000000407067221 */ /* 0x001fe20000000000 */
[----:B------:R-:W-:-:S04]  /*0950*/  LOP3.LUT R4, R21, 0x1, RZ, 0xc0, !PT ;  /* 0x0000000115047812 */ /* 0x000fc800078ec0ff */
[----:B------:R-:W-:-:S04]  /*0960*/  ISETP.NE.U32.AND P0, PT, R4, 0x1, PT ;  /* 0x000000010400780c */ /* 0x000fc80003f05070 */
[----:B------:R-:W-:Y:S01]  /*0970*/  ISETP.LT.AND P0, PT, R21, 0x2, P0 ;  /* 0x000000021500780c */ /* 0x000fe20000701270 */
[----:B-1----:R-:W-:-:S12]  /*0980*/  FADD R3, R16, R3 ;  /* 0x0000000310037221 */ /* 0x002fd80000000000 */
[----:B------:R-:W-:Y:S01]  /*0990*/  @P0 STS [R0], R3 ;  /* 0x0000000300000388 */ /* 0x000fe20000000800 */
[----:B------:R-:W-:Y:S06]  /*09a0*/  BAR.SYNC.DEFER_BLOCKING 0x0 ;  /* 0x0000000000007b1d */ /* 0x000fec0000010000 */
[----:B------:R-:W0:Y:S04]  /*09b0*/  SHFL.BFLY PT, R9, R6, 0x1, 0x1f ;  /* 0x0c201f0006097f89 */ /* 0x000e2800000e0000 */
[----:B------:R-:W-:Y:S01]  /*09c0*/  LDS R2, [UR4] ;  /* 0x00000004ff027984 */ /* 0x000fe20008000800 */
[----:B0-----:R-:W-:Y:S01]  /*09d0*/  FADD R8, R6, R9 ;  /* 0x0000000906087221 */ /* 0x001fe20000000000 */
[----:B------:R-:W-:Y:S06]  /*09e0*/  BAR.SYNC.DEFER_BLOCKING 0x0 ;  /* 0x0000000000007b1d */ /* 0x000fec0000010000 */
[----:B------:R-:W-:Y:S02]  /*09f0*/  @!P1 STS [R5+UR4], R8 ;  /* 0x0000000805009988 */ /* 0x000fe40008000804 */
[----:B------:R-:W-:Y:S06]  /*0a00*/  BAR.SYNC.DEFER_BLOCKING 0x0 ;  /* 0x0000000000007b1d */ /* 0x000fec0000010000 */
[----:B------:R-:W0:Y:S04]  /*0a10*/  @!P2 LDS R15, [R0] ;  /* 0x00000000000fa984 */ /* 0x000e280000000800 */
[----:B0-----:R-:W0:Y:S02]  /*0a20*/  SHFL.BFLY PT, R4, R15, 0x1, 0x1f ;  /* 0x0c201f000f047f89 */ /* 0x001e2400000e0000 */
[----:B0-----:R-:W-:-:S05]  /*0a30*/  FADD R7, R15, R4 ;  /* 0x000000040f077221 */ /* 0x001fca0000000000 */
[----:B------:R-:W-:Y:S01]  /*0a40*/  @P0 STS [R0], R7 ;  /* 0x0000000700000388 */ /* 0x000fe20000000800 */
[----:B------:R-:W-:Y:S06]  /*0a50*/  BAR.SYNC.DEFER_BLOCKING 0x0 ;  /* 0x0000000000007b1d */ /* 0x000fec0000010000 */
[----:B------:R-:W0:Y:S02]  /*0a60*/  LDS R3, [UR4] ;  /* 0x00000004ff037984 */ /* 0x000e240008000800 */
[----:B------:R-:W-:Y:S01]  /*0a70*/  BAR.SYNC.DEFER_BLOCKING 0x0 ;  /* 0x0000000000007b1d */ /* 0x000fe20000010000 */
[----:B------:R-:W-:Y:S01]  /*0a80*/  ISETP.NE.AND P0, PT, R14, RZ, PT ;  /* 0x000000ff0e00720c */ /* 0x000fe20003f05270 */
[----:B0-----:R-:W-:-:S04]  /*0a90*/  FMUL R3, R3, 0.0052083334885537624359 ;  /* 0x3baaaaab03037820 */ /* 0x001fc80000400000 */
[----:B------:R-:W-:-:S05]  /*0aa0*/  FFMA R2, R2, 0.0052083334885537624359, R3 ;  /* 0x3baaaaab02027823 */ /* 0x000fca0000000003 */
[----:B------:R0:W-:Y:S01]  /*0ab0*/  STS [UR4], R2 ;  /* 0x00000002ff007988 */ /* 0x0001e20008000804 */
[----:B------:R-:W-:Y:S06]  /*0ac0*/  BAR.SYNC.DEFER_BLOCKING 0x0 ;  /* 0x0000000000007b1d */ /* 0x000fec0000010000 */
[----:B0-----:R-:W-:Y:S05]  /*0ad0*/  @P0 EXIT ;  /* 0x000000000000094d */ /* 0x001fea0003800000 */
[----:B------:R-:W0:Y:S01]  /*0ae0*/  LDS R5, [UR4] ;  /* 0x00000004ff057984 */ /* 0x000e220008000800 */
[----:B------:R-:W0:Y:S03]  /*0af0*/  LDC.64 R2, c[0x0][0x210] ;  /* 0x00008400ff027b82 */ /* 0x000e260000000a00 */
[----:B0-----:R-:W-:Y:S01]  /*0b00*/  STG.E desc[UR6][R2.64], R5 ;  /* 0x0000000502007986 */ /* 0x001fe2000c101906 */
[----:B------:R-:W-:Y:S05]  /*0b10*/  EXIT ;  /* 0x000000000000794d */ /* 0x000fea0003800000 */
.L_x_0:
[----:B------:R-:W-:-:S00]  /*0b20*/  BRA `(.L_x_0) ;  /* 0xfffffffc00fc7947 */ /* 0x000fc0000383ffff */
[----:B------:R-:W-:-:S00]  /*0b30*/  NOP ;  /* 0x0000000000007918 */ /* 0x000fc00000000000 */
        /* <DEDUP_REMOVED lines=12> */
.L_x_1:


//--------------------- .nv.shared.triton_per_fused_abs_add_mean_sub_0 --------------------------
	.section	.nv.shared.triton_per_fused_abs_add_mean_sub_0,"aw",@nobits
	.sectionflags	@""
	.align	16
	.zero		1024


//--------------------- .nv.constant0.triton_per_fused_abs_add_mean_sub_0 --------------------------
	.section	.nv.constant0.triton_per_fused_abs_add_mean_sub_0,"a",@progbits
	.sectionflags	@""
	.align	4
.nv.constant0.triton_per_fused_abs_add_mean_sub_0:
	.zero		548
